	.headerflags	@"EF_CUDA_TEXMODE_UNIFIED EF_CUDA_64BIT_ADDRESS EF_CUDA_ACCELERATORS EF_CUDA_SM90 EF_CUDA_VIRTUAL_SM(EF_CUDA_SM90)"
	.elftype	@"ET_EXEC"


//--------------------- .nv.info                  --------------------------
	.section	.nv.info,"",@"SHT_CUDA_INFO"
	.align	4


	//----- nvinfo : EIATTR_REGCOUNT
	.align		4
        /*0000*/ 	.byte	0x04, 0x2f
        /*0002*/ 	.short	(.L_3 - .L_2)
	.align		4
.L_2:
        /*0004*/ 	.word	index@(triton_poi_fused__native_batch_norm_legit_no_training_add_relu_31)
        /*0008*/ 	.word	0x00000020


	//----- nvinfo : EIATTR_MIN_STACK_SIZE
	.align		4
.L_3:
        /*000c*/ 	.byte	0x04, 0x12
        /*000e*/ 	.short	(.L_5 - .L_4)
	.align		4
.L_4:
        /*0010*/ 	.word	index@(triton_poi_fused__native_batch_norm_legit_no_training_add_relu_31)
        /*0014*/ 	.word	0x00000000


	//----- nvinfo : EIATTR_FRAME_SIZE
	.align		4
.L_5:
        /*0018*/ 	.byte	0x04, 0x11
        /*001a*/ 	.short	(.L_7 - .L_6)
	.align		4
.L_6:
        /*001c*/ 	.word	index@(triton_poi_fused__native_batch_norm_legit_no_training_add_relu_31)
        /*0020*/ 	.word	0x00000000


	//----- nvinfo : EIATTR_MIN_STACK_SIZE
	.align		4
.L_7:
        /*0024*/ 	.byte	0x04, 0x12
        /*0026*/ 	.short	(.L_9 - .L_8)
	.align		4
.L_8:
        /*0028*/ 	.word	index@(triton_poi_fused__native_batch_norm_legit_no_training_add_relu_31)
        /*002c*/ 	.word	0x00000000
.L_9:


//--------------------- .nv.info.triton_poi_fused__native_batch_norm_legit_no_training_add_relu_31 --------------------------
	.section	.nv.info.triton_poi_fused__native_batch_norm_legit_no_training_add_relu_31,"",@"SHT_CUDA_INFO"
	.sectionflags	@""
	.align	4


	//----- nvinfo : EIATTR_CUDA_API_VERSION
	.align		4
        /*0000*/ 	.byte	0x04, 0x37
        /*0002*/ 	.short	(.L_11 - .L_10)
.L_10:
        /*0004*/ 	.word	0x0000007c


	//----- nvinfo : EIATTR_KPARAM_INFO
	.align		4
.L_11:
        /*0008*/ 	.byte	0x04, 0x17
        /*000a*/ 	.short	(.L_13 - .L_12)
.L_12:
        /*000c*/ 	.word	0x00000000
        /*0010*/ 	.short	0x000b
        /*0012*/ 	.short	0x0058
        /*0014*/ 	.byte	0x00, 0xf0, 0x11, 0x00


	//----- nvinfo : EIATTR_KPARAM_INFO
	.align		4
.L_13:
        /*0018*/ 	.byte	0x04, 0x17
        /*001a*/ 	.short	(.L_15 - .L_14)
.L_14:
        /*001c*/ 	.word	0x00000000
        /*0020*/ 	.short	0x000a
        /*0022*/ 	.short	0x0050
        /*0024*/ 	.byte	0x00, 0xf4, 0x21, 0x00


	//----- nvinfo : EIATTR_KPARAM_INFO
	.align		4
.L_15:
        /*0028*/ 	.byte	0x04, 0x17
        /*002a*/ 	.short	(.L_17 - .L_16)
.L_16:
        /*002c*/ 	.word	0x00000000
        /*0030*/ 	.short	0x0009
        /*0032*/ 	.short	0x0048
        /*0034*/ 	.byte	0x00, 0xf4, 0x21, 0x00


	//----- nvinfo : EIATTR_KPARAM_INFO
	.align		4
.L_17:
        /*0038*/ 	.byte	0x04, 0x17
        /*003a*/ 	.short	(.L_19 - .L_18)
.L_18:
        /*003c*/ 	.word	0x00000000
        /*0040*/ 	.short	0x0008
        /*0042*/ 	.short	0x0040
        /*0044*/ 	.byte	0x00, 0xf4, 0x21, 0x00


	//----- nvinfo : EIATTR_KPARAM_INFO
	.align		4
.L_19:
        /*0048*/ 	.byte	0x04, 0x17
        /*004a*/ 	.short	(.L_21 - .L_20)
.L_20:
        /*004c*/ 	.word	0x00000000
        /*0050*/ 	.short	0x0007
        /*0052*/ 	.short	0x0038
        /*0054*/ 	.byte	0x00, 0xf4, 0x21, 0x00


	//----- nvinfo : EIATTR_KPARAM_INFO
	.align		4
.L_21:
        /*0058*/ 	.byte	0x04, 0x17
        /*005a*/ 	.short	(.L_23 - .L_22)
.L_22:
        /*005c*/ 	.word	0x00000000
        /*0060*/ 	.short	0x0006
        /*0062*/ 	.short	0x0030
        /*0064*/ 	.byte	0x00, 0xf4, 0x21, 0x00


	//----- nvinfo : EIATTR_KPARAM_INFO
	.align		4
.L_23:
        /*0068*/ 	.byte	0x04, 0x17
        /*006a*/ 	.short	(.L_25 - .L_24)
.L_24:
        /*006c*/ 	.word	0x00000000
        /*0070*/ 	.short	0x0005
        /*0072*/ 	.short	0x0028
        /*0074*/ 	.byte	0x00, 0xf4, 0x21, 0x00


	//----- nvinfo : EIATTR_KPARAM_INFO
	.align		4
.L_25:
        /*0078*/ 	.byte	0x04, 0x17
        /*007a*/ 	.short	(.L_27 - .L_26)
.L_26:
        /*007c*/ 	.word	0x00000000
        /*0080*/ 	.short	0x0004
        /*0082*/ 	.short	0x0020
        /*0084*/ 	.byte	0x00, 0xf4, 0x21, 0x00


	//----- nvinfo : EIATTR_KPARAM_INFO
	.align		4
.L_27:
        /*0088*/ 	.byte	0x04, 0x17
        /*008a*/ 	.short	(.L_29 - .L_28)
.L_28:
        /*008c*/ 	.word	0x00000000
        /*0090*/ 	.short	0x0003
        /*0092*/ 	.short	0x0018
        /*0094*/ 	.byte	0x00, 0xf4, 0x21, 0x00


	//----- nvinfo : EIATTR_KPARAM_INFO
	.align		4
.L_29:
        /*0098*/ 	.byte	0x04, 0x17
        /*009a*/ 	.short	(.L_31 - .L_30)
.L_30:
        /*009c*/ 	.word	0x00000000
        /*00a0*/ 	.short	0x0002
        /*00a2*/ 	.short	0x0010
        /*00a4*/ 	.byte	0x00, 0xf4, 0x21, 0x00


	//----- nvinfo : EIATTR_KPARAM_INFO
	.align		4
.L_31:
        /*00a8*/ 	.byte	0x04, 0x17
        /*00aa*/ 	.short	(.L_33 - .L_32)
.L_32:
        /*00ac*/ 	.word	0x00000000
        /*00b0*/ 	.short	0x0001
        /*00b2*/ 	.short	0x0008
        /*00b4*/ 	.byte	0x00, 0xf4, 0x21, 0x00


	//----- nvinfo : EIATTR_KPARAM_INFO
	.align		4
.L_33:
        /*00b8*/ 	.byte	0x04, 0x17
        /*00ba*/ 	.short	(.L_35 - .L_34)
.L_34:
        /*00bc*/ 	.word	0x00000000
        /*00c0*/ 	.short	0x0000
        /*00c2*/ 	.short	0x0000
        /*00c4*/ 	.byte	0x00, 0xf4, 0x21, 0x00


	//----- nvinfo : EIATTR_SPARSE_MMA_MASK
	.align		4
.L_35:
        /*00c8*/ 	.byte	0x03, 0x50
        /*00ca*/ 	.short	0x0000


	//----- nvinfo : EIATTR_MAXREG_COUNT
	.align		4
        /*00cc*/ 	.byte	0x03, 0x1b
        /*00ce*/ 	.short	0x00ff


	//----- nvinfo : EIATTR_EXIT_INSTR_OFFSETS
	.align		4
        /*00d0*/ 	.byte	0x04, 0x1c
        /*00d2*/ 	.short	(.L_37 - .L_36)


	//   ....[0]....
.L_36:
        /*00d4*/ 	.word	0x00000680


	//----- nvinfo : EIATTR_REQNTID
	.align		4
.L_37:
        /*00d8*/ 	.byte	0x04, 0x10
        /*00da*/ 	.short	(.L_39 - .L_38)
.L_38:
        /*00dc*/ 	.word	0x00000100
        /*00e0*/ 	.word	0x00000001
        /*00e4*/ 	.word	0x00000001


	//----- nvinfo : EIATTR_CBANK_PARAM_SIZE
	.align		4
.L_39:
        /*00e8*/ 	.byte	0x03, 0x19
        /*00ea*/ 	.short	0x005c


	//----- nvinfo : EIATTR_PARAM_CBANK
	.align		4
        /*00ec*/ 	.byte	0x04, 0x0a
        /*00ee*/ 	.short	(.L_41 - .L_40)
	.align		4
.L_40:
        /*00f0*/ 	.word	index@(.nv.constant0.triton_poi_fused__native_batch_norm_legit_no_training_add_relu_31)
        /*00f4*/ 	.short	0x0210
        /*00f6*/ 	.short	0x005c


	//----- nvinfo : EIATTR_SW_WAR
	.align		4
.L_41:
        /*00f8*/ 	.byte	0x04, 0x36
        /*00fa*/ 	.short	(.L_43 - .L_42)
.L_42:
        /*00fc*/ 	.word	0x00000008
.L_43:


//--------------------- .nv.callgraph             --------------------------
	.section	.nv.callgraph,"",@"SHT_CUDA_CALLGRAPH"
	.align	4
	.sectionentsize	8
	.align		4
        /*0000*/ 	.word	0x00000000
	.align		4
        /*0004*/ 	.word	0xffffffff
	.align		4
        /*0008*/ 	.word	0x00000000
	.align		4
        /*000c*/ 	.word	0xfffffffe
	.align		4
        /*0010*/ 	.word	0x00000000
	.align		4
        /*0014*/ 	.word	0xfffffffd
	.align		4
        /*0018*/ 	.word	0x00000000
	.align		4
        /*001c*/ 	.word	0xfffffffc


//--------------------- .nv.constant4             --------------------------
	.section	.nv.constant4,"a",@progbits
	.align	8
	.align		8
.nv.constant4:
        /*0000*/ 	.dword	_$_str
	.align		8
        /*0008*/ 	.dword	_$_str_$_2


//--------------------- .text.triton_poi_fused__native_batch_norm_legit_no_training_add_relu_31 --------------------------
	.section	.text.triton_poi_fused__native_batch_norm_legit_no_training_add_relu_31,"ax",@progbits
	.align	128
        .global         triton_poi_fused__native_batch_norm_legit_no_training_add_relu_31
        .type           triton_poi_fused__native_batch_norm_legit_no_training_add_relu_31,@function
        .size           triton_poi_fused__native_batch_norm_legit_no_training_add_relu_31,(.L_x_1 - triton_poi_fused__native_batch_norm_legit_no_training_add_relu_31)
        .other          triton_poi_fused__native_batch_norm_legit_no_training_add_relu_31,@"STO_CUDA_ENTRY STV_DEFAULT"
triton_poi_fused__native_batch_norm_legit_no_training_add_relu_31:
.text.triton_poi_fused__native_batch_norm_legit_no_training_add_relu_31:
[----:B------:R-:W-:Y:S01]  /*0000*/  LDC R1, c[0x0][0x28] ;  /* 0x00000a00ff017b82 */ /* 0x000fe20000000800 */
[----:B------:R-:W1:Y:S07]  /*0010*/  S2R R0, SR_TID.X ;  /* 0x0000000000007919 */ /* 0x000e6e0000002100 */
[----:B------:R-:W2:Y:S01]  /*0020*/  LDC.64 R6, c[0x0][0x228] ;  /* 0x00008a00ff067b82 */ /* 0x000ea20000000a00 */
[----:B------:R-:W-:Y:S01]  /*0030*/  ULDC.64 UR4, c[0x0][0x208] ;  /* 0x0000820000047ab9 */ /* 0x000fe20000000a00 */
[----:B------:R-:W3:Y:S06]  /*0040*/  S2R R5, SR_CTAID.X ;  /* 0x0000000000057919 */ /* 0x000eec0000002500 */
[----:B------:R-:W4:Y:S08]  /*0050*/  LDC.64 R12, c[0x0][0x218] ;  /* 0x00008600ff0c7b82 */ /* 0x000f300000000a00 */
[----:B------:R-:W5:Y:S08]  /*0060*/  LDC.64 R14, c[0x0][0x240] ;  /* 0x00009000ff0e7b82 */ /* 0x000f700000000a00 */
[----:B------:R-:W4:Y:S01]  /*0070*/  LDC.64 R16, c[0x0][0x220] ;  /* 0x00008800ff107b82 */ /* 0x000f220000000a00 */
[----:B-1----:R-:W-:-:S07]  /*0080*/  SHF.L.U32 R0, R0, 0x1, RZ ;  /* 0x0000000100007819 */ /* 0x002fce00000006ff */
[----:B------:R-:W1:Y:S01]  /*0090*/  LDC.64 R18, c[0x0][0x248] ;  /* 0x00009200ff127b82 */ /* 0x000e620000000a00 */
[----:B---3--:R-:W-:Y:S02]  /*00a0*/  SHF.R.S32.HI R3, RZ, 0x16, R5 ;  /* 0x00000016ff037819 */ /* 0x008fe40000011405 */
[----:B------:R-:W-:Y:S02]  /*00b0*/  LOP3.LUT R0, R0, 0x1fe, RZ, 0xc0, !PT ;  /* 0x000001fe00007812 */ /* 0x000fe400078ec0ff */
[----:B------:R-:W-:-:S03]  /*00c0*/  SGXT R3, R3, 0x1 ;  /* 0x000000010303781a */ /* 0x000fc60000000200 */
[----:B------:R-:W3:Y:S01]  /*00d0*/  LDC.64 R8, c[0x0][0x238] ;  /* 0x00008e00ff087b82 */ /* 0x000ee20000000a00 */
[----:B------:R-:W-:-:S04]  /*00e0*/  LEA R0, R5, R0, 0x9 ;  /* 0x0000000005007211 */ /* 0x000fc800078e48ff */
[----:B------:R-:W-:-:S03]  /*00f0*/  LEA.HI R4, R3, R0, RZ, 0xc ;  /* 0x0000000003047211 */ /* 0x000fc600078f60ff */
[----:B------:R-:W1:Y:S01]  /*0100*/  LDC.64 R2, c[0x0][0x250] ;  /* 0x00009400ff027b82 */ /* 0x000e620000000a00 */
[----:B------:R-:W-:-:S04]  /*0110*/  LOP3.LUT R21, R4, 0xfffff000, RZ, 0xc0, !PT ;  /* 0xfffff00004157812 */ /* 0x000fc800078ec0ff */
[----:B------:R-:W-:-:S03]  /*0120*/  IADD3 R21, R0, -R21, RZ ;  /* 0x8000001500157210 */ /* 0x000fc60007ffe0ff */
[----:B------:R-:W3:Y:S02]  /*0130*/  LDC.64 R22, c[0x0][0x230] ;  /* 0x00008c00ff167b82 */ /* 0x000ee40000000a00 */
[----:B--2---:R-:W-:-:S06]  /*0140*/  IMAD.WIDE R6, R21, 0x4, R6 ;  /* 0x0000000415067825 */ /* 0x004fcc00078e0206 */
[----:B------:R-:W2:Y:S01]  /*0150*/  LDG.E.EL.64 R6, desc[UR4][R6.64] ;  /* 0x0000000406067981 */ /* 0x000ea2000c2e1b00 */
[----:B------:R-:W3:Y:S01]  /*0160*/  LDC.64 R10, c[0x0][0x258] ;  /* 0x00009600ff0a7b82 */ /* 0x000ee20000000a00 */
[----:B01----:R-:W-:-:S07]  /*0170*/  IMAD.WIDE R2, R21, 0x4, R2 ;  /* 0x0000000415027825 */ /* 0x003fce00078e0202 */
[----:B------:R-:W0:Y:S01]  /*0180*/  LDC.64 R4, c[0x0][0x260] ;  /* 0x00009800ff047b82 */ /* 0x000e220000000a00 */
[----:B------:R-:W2:Y:S01]  /*0190*/  LDG.E.EL.64 R2, desc[UR4][R2.64] ;  /* 0x0000000402027981 */ /* 0x000ea2000c2e1b00 */
[----:B----4-:R-:W-:-:S04]  /*01a0*/  IMAD.WIDE R12, R0, 0x4, R12 ;  /* 0x00000004000c7825 */ /* 0x010fc800078e020c */
[----:B-----5:R-:W-:Y:S02]  /*01b0*/  IMAD.WIDE R14, R0, 0x4, R14 ;  /* 0x00000004000e7825 */ /* 0x020fe400078e020e */
[----:B------:R-:W4:Y:S02]  /*01c0*/  LDG.E.64 R12, desc[UR4][R12.64] ;  /* 0x000000040c0c7981 */ /* 0x000f24000c1e1b00 */
[C---:B------:R-:W-:Y:S02]  /*01d0*/  IMAD.WIDE R16, R21.reuse, 0x4, R16 ;  /* 0x0000000415107825 */ /* 0x040fe400078e0210 */
[----:B------:R-:W5:Y:S02]  /*01e0*/  LDG.E.64 R14, desc[UR4][R14.64] ;  /* 0x000000040e0e7981 */ /* 0x000f64000c1e1b00 */
[C---:B------:R-:W-:Y:S02]  /*01f0*/  IMAD.WIDE R18, R21.reuse, 0x4, R18 ;  /* 0x0000000415127825 */ /* 0x040fe400078e0212 */
[----:B------:R-:W4:Y:S02]  /*0200*/  LDG.E.EL.64 R16, desc[UR4][R16.64] ;  /* 0x0000000410107981 */ /* 0x000f24000c2e1b00 */
[----:B---3--:R-:W-:-:S02]  /*0210*/  IMAD.WIDE R24, R21, 0x4, R8 ;  /* 0x0000000415187825 */ /* 0x008fc400078e0208 */
[----:B------:R-:W5:Y:S02]  /*0220*/  LDG.E.EL.64 R18, desc[UR4][R18.64] ;  /* 0x0000000412127981 */ /* 0x000f64000c2e1b00 */
[----:B------:R-:W-:-:S04]  /*0230*/  IMAD.WIDE R22, R21, 0x4, R22 ;  /* 0x0000000415167825 */ /* 0x000fc800078e0216 */
[C---:B------:R-:W-:Y:S02]  /*0240*/  IMAD.WIDE R10, R21.reuse, 0x4, R10 ;  /* 0x00000004150a7825 */ /* 0x040fe400078e020a */
[----:B------:R-:W3:Y:S02]  /*0250*/  LDG.E.EL.64 R22, desc[UR4][R22.64] ;  /* 0x0000000416167981 */ /* 0x000ee4000c2e1b00 */
[----:B0-----:R-:W-:Y:S02]  /*0260*/  IMAD.WIDE R8, R21, 0x4, R4 ;  /* 0x0000000415087825 */ /* 0x001fe400078e0204 */
[----:B------:R0:W3:Y:S04]  /*0270*/  LDG.E.EL.64 R4, desc[UR4][R24.64] ;  /* 0x0000000418047981 */ /* 0x0000e8000c2e1b00 */
[----:B------:R-:W3:Y:S04]  /*0280*/  LDG.E.EL.64 R10, desc[UR4][R10.64] ;  /* 0x000000040a0a7981 */ /* 0x000ee8000c2e1b00 */
[----:B------:R-:W3:Y:S01]  /*0290*/  LDG.E.EL.64 R8, desc[UR4][R8.64] ;  /* 0x0000000408087981 */ /* 0x000ee2000c2e1b00 */
[----:B--2---:R-:W-:Y:S01]  /*02a0*/  FADD R6, R6, 9.9999997473787516356e-06 ;  /* 0x3727c5ac06067421 */ /* 0x004fe20000000000 */
[----:B------:R-:W-:-:S05]  /*02b0*/  FADD R7, R7, 9.9999997473787516356e-06 ;  /* 0x3727c5ac07077421 */ /* 0x000fca0000000000 */
[----:B------:R-:W1:Y:S01]  /*02c0*/  MUFU.SQRT R6, R6 ;  /* 0x0000000600067308 */ /* 0x000e620000002000 */
[----:B------:R-:W-:Y:S01]  /*02d0*/  FADD R20, R2, 9.9999997473787516356e-06 ;  /* 0x3727c5ac02147421 */ /* 0x000fe20000000000 */
[----:B------:R-:W-:-:S06]  /*02e0*/  FADD R3, R3, 9.9999997473787516356e-06 ;  /* 0x3727c5ac03037421 */ /* 0x000fcc0000000000 */
[----:B------:R-:W2:Y:S08]  /*02f0*/  MUFU.SQRT R21, R7 ;  /* 0x0000000700157308 */ /* 0x000eb00000002000 */
[----:B------:R-:W4:Y:S01]  /*0300*/  MUFU.SQRT R26, R20 ;  /* 0x00000014001a7308 */ /* 0x000f220000002000 */
[----:B-1----:R-:W-:-:S07]  /*0310*/  FSETP.GT.AND P6, PT, R6, 8.50705917302346158658e+37, PT ;  /* 0x7e8000000600780b */ /* 0x002fce0003fc4000 */
[----:B0-----:R-:W0:Y:S01]  /*0320*/  MUFU.SQRT R25, R3 ;  /* 0x0000000300197308 */ /* 0x001e220000002000 */
[----:B------:R-:W-:Y:S01]  /*0330*/  HFMA2.MMA R2, -RZ, RZ, 1.625, 0 ;  /* 0x3e800000ff027435 */ /* 0x000fe200000001ff */
[----:B------:R-:W-:Y:S02]  /*0340*/  FSETP.GEU.AND P5, PT, R6, 1.175494350822287508e-38, PT ;  /* 0x008000000600780b */ /* 0x000fe40003fae000 */
[C---:B--2---:R-:W-:Y:S02]  /*0350*/  FSETP.GT.AND P4, PT, R21.reuse, 8.50705917302346158658e+37, PT ;  /* 0x7e8000001500780b */ /* 0x044fe40003f84000 */
[C---:B----4-:R-:W-:Y:S02]  /*0360*/  FSETP.GT.AND P3, PT, R26.reuse, 8.50705917302346158658e+37, PT ;  /* 0x7e8000001a00780b */ /* 0x050fe40003f64000 */
[----:B------:R-:W-:Y:S01]  /*0370*/  FSETP.GEU.AND P0, PT, R26, 1.175494350822287508e-38, PT ;  /* 0x008000001a00780b */ /* 0x000fe20003f0e000 */
[----:B------:R-:W-:Y:S01]  /*0380*/  @P6 FMUL R6, R6, 0.25 ;  /* 0x3e80000006066820 */ /* 0x000fe20000400000 */
[----:B------:R-:W-:-:S02]  /*0390*/  FSETP.GEU.AND P2, PT, R21, 1.175494350822287508e-38, PT ;  /* 0x008000001500780b */ /* 0x000fc40003f4e000 */
[C---:B0-----:R-:W-:Y:S02]  /*03a0*/  FSETP.GT.AND P1, PT, R25.reuse, 8.50705917302346158658e+37, PT ;  /* 0x7e8000001900780b */ /* 0x041fe40003f24000 */
[----:B------:R-:W-:Y:S02]  /*03b0*/  FSEL R3, R2, 1, P6 ;  /* 0x3f80000002037808 */ /* 0x000fe40003000000 */
[----:B------:R-:W-:Y:S01]  /*03c0*/  FSETP.GEU.AND P6, PT, R25, 1.175494350822287508e-38, PT ;  /* 0x008000001900780b */ /* 0x000fe20003fce000 */
[----:B------:R-:W-:Y:S02]  /*03d0*/  @!P5 FMUL R6, R6, 16777216 ;  /* 0x4b8000000606d820 */ /* 0x000fe40000400000 */
[----:B------:R-:W-:Y:S01]  /*03e0*/  @P3 FMUL R26, R26, 0.25 ;  /* 0x3e8000001a1a3820 */ /* 0x000fe20000400000 */
[----:B------:R-:W-:Y:S01]  /*03f0*/  @P4 FMUL R21, R21, 0.25 ;  /* 0x3e80000015154820 */ /* 0x000fe20000400000 */
[----:B------:R-:W0:Y:S02]  /*0400*/  MUFU.RCP R20, R6 ;  /* 0x0000000600147308 */ /* 0x000e240000001000 */
[----:B------:R-:W-:Y:S01]  /*0410*/  @!P0 FMUL R26, R26, 16777216 ;  /* 0x4b8000001a1a8820 */ /* 0x000fe20000400000 */
[----:B------:R-:W-:Y:S01]  /*0420*/  @!P2 FMUL R21, R21, 16777216 ;  /* 0x4b8000001515a820 */ /* 0x000fe20000400000 */
[----:B------:R-:W-:-:S04]  /*0430*/  @P1 FMUL R25, R25, 0.25 ;  /* 0x3e80000019191820 */ /* 0x000fc80000400000 */
[----:B------:R-:W-:Y:S01]  /*0440*/  @!P6 FMUL R25, R25, 16777216 ;  /* 0x4b8000001919e820 */ /* 0x000fe20000400000 */
[----:B------:R-:W1:Y:S01]  /*0450*/  MUFU.RCP R7, R26 ;  /* 0x0000001a00077308 */ /* 0x000e620000001000 */
[----:B------:R-:W-:Y:S01]  /*0460*/  @!P5 FMUL R3, R3, 16777216 ;  /* 0x4b8000000303d820 */ /* 0x000fe20000400000 */
[----:B------:R-:W-:-:S06]  /*0470*/  FSEL R28, R2, 1, P3 ;  /* 0x3f800000021c7808 */ /* 0x000fcc0001800000 */
[----:B------:R-:W2:Y:S01]  /*0480*/  MUFU.RCP R21, R21 ;  /* 0x0000001500157308 */ /* 0x000ea20000001000 */
[----:B------:R-:W-:-:S07]  /*0490*/  FSEL R24, R2, 1, P4 ;  /* 0x3f80000002187808 */ /* 0x000fce0002000000 */
[----:B------:R-:W4:Y:S01]  /*04a0*/  MUFU.RCP R6, R25 ;  /* 0x0000001900067308 */ /* 0x000f220000001000 */
[----:B------:R-:W-:Y:S01]  /*04b0*/  FSEL R27, R2, 1, P1 ;  /* 0x3f800000021b7808 */ /* 0x000fe20000800000 */
[----:B0-----:R-:W-:Y:S01]  /*04c0*/  FMUL R20, R20, R3 ;  /* 0x0000000314147220 */ /* 0x001fe20000400000 */
[----:B------:R-:W-:Y:S01]  /*04d0*/  @!P0 FMUL R28, R28, 16777216 ;  /* 0x4b8000001c1c8820 */ /* 0x000fe20000400000 */
[----:B------:R-:W0:Y:S01]  /*04e0*/  LDC.64 R2, c[0x0][0x210] ;  /* 0x00008400ff027b82 */ /* 0x000e220000000a00 */
[----:B------:R-:W-:Y:S01]  /*04f0*/  @!P2 FMUL R24, R24, 16777216 ;  /* 0x4b8000001818a820 */ /* 0x000fe20000400000 */
[----:B------:R-:W-:Y:S01]  /*0500*/  @!P6 FMUL R27, R27, 16777216 ;  /* 0x4b8000001b1be820 */ /* 0x000fe20000400000 */
[----:B-1----:R-:W-:Y:S01]  /*0510*/  FMUL R7, R7, R28 ;  /* 0x0000001c07077220 */ /* 0x002fe20000400000 */
[----:B------:R-:W-:Y:S01]  /*0520*/  FADD R29, R12, -R16 ;  /* 0x800000100c1d7221 */ /* 0x000fe20000000000 */
[----:B-----5:R-:W-:Y:S01]  /*0530*/  FADD R14, R14, -R18 ;  /* 0x800000120e0e7221 */ /* 0x020fe20000000000 */
[----:B--2---:R-:W-:Y:S01]  /*0540*/  FMUL R21, R21, R24 ;  /* 0x0000001815157220 */ /* 0x004fe20000400000 */
[----:B------:R-:W-:Y:S01]  /*0550*/  FADD R12, R13, -R17 ;  /* 0x800000110d0c7221 */ /* 0x000fe20000000000 */
[----:B------:R-:W-:Y:S01]  /*0560*/  FADD R15, R15, -R19 ;  /* 0x800000130f0f7221 */ /* 0x000fe20000000000 */
[----:B------:R-:W-:Y:S01]  /*0570*/  FMUL R29, R20, R29 ;  /* 0x0000001d141d7220 */ /* 0x000fe20000400000 */
[----:B------:R-:W-:Y:S01]  /*0580*/  FMUL R7, R7, R14 ;  /* 0x0000000e07077220 */ /* 0x000fe20000400000 */
[----:B----4-:R-:W-:Y:S01]  /*0590*/  FMUL R6, R6, R27 ;  /* 0x0000001b06067220 */ /* 0x010fe20000400000 */
[----:B------:R-:W-:Y:S01]  /*05a0*/  FMUL R12, R21, R12 ;  /* 0x0000000c150c7220 */ /* 0x000fe20000400000 */
[----:B---3--:R-:W-:Y:S01]  /*05b0*/  FFMA R4, R22, R29, R4 ;  /* 0x0000001d16047223 */ /* 0x008fe20000000004 */
[----:B------:R-:W-:Y:S01]  /*05c0*/  FFMA R7, R10, R7, R8 ;  /* 0x000000070a077223 */ /* 0x000fe20000000008 */
[----:B------:R-:W-:Y:S01]  /*05d0*/  FMUL R6, R6, R15 ;  /* 0x0000000f06067220 */ /* 0x000fe20000400000 */
[----:B------:R-:W-:-:S03]  /*05e0*/  FFMA R5, R23, R12, R5 ;  /* 0x0000000c17057223 */ /* 0x000fc60000000005 */
[----:B------:R-:W-:Y:S01]  /*05f0*/  FFMA R6, R11, R6, R9 ;  /* 0x000000060b067223 */ /* 0x000fe20000000009 */
[C---:B------:R-:W-:Y:S01]  /*0600*/  FSETP.GEU.AND P0, PT, R4.reuse, -R7, PT ;  /* 0x800000070400720b */ /* 0x040fe20003f0e000 */
[----:B------:R-:W-:Y:S02]  /*0610*/  FADD R4, R4, R7 ;  /* 0x0000000704047221 */ /* 0x000fe40000000000 */
[C---:B------:R-:W-:Y:S01]  /*0620*/  FADD R7, R5.reuse, R6 ;  /* 0x0000000605077221 */ /* 0x040fe20000000000 */
[----:B------:R-:W-:Y:S01]  /*0630*/  FSETP.GEU.AND P1, PT, R5, -R6, PT ;  /* 0x800000060500720b */ /* 0x000fe20003f2e000 */
[----:B0-----:R-:W-:Y:S01]  /*0640*/  IMAD.WIDE R2, R0, 0x4, R2 ;  /* 0x0000000400027825 */ /* 0x001fe200078e0202 */
[----:B------:R-:W-:Y:S02]  /*0650*/  FSEL R4, R4, RZ, P0 ;  /* 0x000000ff04047208 */ /* 0x000fe40000000000 */
[----:B------:R-:W-:-:S05]  /*0660*/  FSEL R5, R7, RZ, P1 ;  /* 0x000000ff07057208 */ /* 0x000fca0000800000 */
[----:B------:R-:W-:Y:S01]  /*0670*/  STG.E.64 desc[UR4][R2.64], R4 ;  /* 0x0000000402007986 */ /* 0x000fe2000c101b04 */
[----:B------:R-:W-:Y:S05]  /*0680*/  EXIT ;  /* 0x000000000000794d */ /* 0x000fea0003800000 */
.L_x_0:
[----:B------:R-:W-:-:S00]  /*0690*/  BRA `(.L_x_0) ;  /* 0xfffffffc00fc7947 */ /* 0x000fc0000383ffff */
[----:B------:R-:W-:-:S00]  /*06a0*/  NOP ;  /* 0x0000000000007918 */ /* 0x000fc00000000000 */
        /* <DEDUP_REMOVED lines=13> */
.L_x_1:


//--------------------- .nv.global.init           --------------------------
	.section	.nv.global.init,"aw",@progbits
.nv.global.init:
	.type		_$_str,@object
	.size		_$_str,(_$_str_$_2 - _$_str)
_$_str:
        /*0000*/ 	.byte	0x5f, 0x5f, 0x43, 0x55, 0x44, 0x41, 0x5f, 0x46, 0x54, 0x5a, 0x00
	.type		_$_str_$_2,@object
	.size		_$_str_$_2,(.L_1 - _$_str_$_2)
_$_str_$_2:
        /*000b*/ 	.byte	0x5f, 0x5f, 0x43, 0x55, 0x44, 0x41, 0x5f, 0x50, 0x52, 0x45, 0x43, 0x5f, 0x53, 0x51, 0x52, 0x54
        /*001b*/ 	.byte	0x00
.L_1:


//--------------------- .nv.constant0.triton_poi_fused__native_batch_norm_legit_no_training_add_relu_31 --------------------------
	.section	.nv.constant0.triton_poi_fused__native_batch_norm_legit_no_training_add_relu_31,"a",@progbits
	.sectionflags	@""
	.align	4
.nv.constant0.triton_poi_fused__native_batch_norm_legit_no_training_add_relu_31:
	.zero		620
